	.headerflags	@"EF_CUDA_TEXMODE_UNIFIED EF_CUDA_64BIT_ADDRESS EF_CUDA_ACCELERATORS EF_CUDA_SM90 EF_CUDA_VIRTUAL_SM(EF_CUDA_SM90)"
	.elftype	@"ET_EXEC"


//--------------------- .nv.info                  --------------------------
	.section	.nv.info,"",@"SHT_CUDA_INFO"
	.align	4


	//----- nvinfo : EIATTR_REGCOUNT
	.align		4
        /*0000*/ 	.byte	0x04, 0x2f
        /*0002*/ 	.short	(.L_1 - .L_0)
	.align		4
.L_0:
        /*0004*/ 	.word	index@(triton_poi_fused_add_native_layer_norm_8)
        /*0008*/ 	.word	0x0000001f


	//----- nvinfo : EIATTR_MIN_STACK_SIZE
	.align		4
.L_1:
        /*000c*/ 	.byte	0x04, 0x12
        /*000e*/ 	.short	(.L_3 - .L_2)
	.align		4
.L_2:
        /*0010*/ 	.word	index@(triton_poi_fused_add_native_layer_norm_8)
        /*0014*/ 	.word	0x00000000


	//----- nvinfo : EIATTR_FRAME_SIZE
	.align		4
.L_3:
        /*0018*/ 	.byte	0x04, 0x11
        /*001a*/ 	.short	(.L_5 - .L_4)
	.align		4
.L_4:
        /*001c*/ 	.word	index@(triton_poi_fused_add_native_layer_norm_8)
        /*0020*/ 	.word	0x00000000


	//----- nvinfo : EIATTR_MIN_STACK_SIZE
	.align		4
.L_5:
        /*0024*/ 	.byte	0x04, 0x12
        /*0026*/ 	.short	(.L_7 - .L_6)
	.align		4
.L_6:
        /*0028*/ 	.word	index@(triton_poi_fused_add_native_layer_norm_8)
        /*002c*/ 	.word	0x00000000
.L_7:


//--------------------- .nv.info.triton_poi_fused_add_native_layer_norm_8 --------------------------
	.section	.nv.info.triton_poi_fused_add_native_layer_norm_8,"",@"SHT_CUDA_INFO"
	.sectionflags	@""
	.align	4


	//----- nvinfo : EIATTR_CUDA_API_VERSION
	.align		4
        /*0000*/ 	.byte	0x04, 0x37
        /*0002*/ 	.short	(.L_9 - .L_8)
.L_8:
        /*0004*/ 	.word	0x0000007c


	//----- nvinfo : EIATTR_KPARAM_INFO
	.align		4
.L_9:
        /*0008*/ 	.byte	0x04, 0x17
        /*000a*/ 	.short	(.L_11 - .L_10)
.L_10:
        /*000c*/ 	.word	0x00000000
        /*0010*/ 	.short	0x0006
        /*0012*/ 	.short	0x0030
        /*0014*/ 	.byte	0x00, 0xf0, 0x11, 0x00


	//----- nvinfo : EIATTR_KPARAM_INFO
	.align		4
.L_11:
        /*0018*/ 	.byte	0x04, 0x17
        /*001a*/ 	.short	(.L_13 - .L_12)
.L_12:
        /*001c*/ 	.word	0x00000000
        /*0020*/ 	.short	0x0005
        /*0022*/ 	.short	0x0028
        /*0024*/ 	.byte	0x00, 0xf4, 0x21, 0x00


	//----- nvinfo : EIATTR_KPARAM_INFO
	.align		4
.L_13:
        /*0028*/ 	.byte	0x04, 0x17
        /*002a*/ 	.short	(.L_15 - .L_14)
.L_14:
        /*002c*/ 	.word	0x00000000
        /*0030*/ 	.short	0x0004
        /*0032*/ 	.short	0x0020
        /*0034*/ 	.byte	0x00, 0xf4, 0x21, 0x00


	//----- nvinfo : EIATTR_KPARAM_INFO
	.align		4
.L_15:
        /*0038*/ 	.byte	0x04, 0x17
        /*003a*/ 	.short	(.L_17 - .L_16)
.L_16:
        /*003c*/ 	.word	0x00000000
        /*0040*/ 	.short	0x0003
        /*0042*/ 	.short	0x0018
        /*0044*/ 	.byte	0x00, 0xf4, 0x21, 0x00


	//----- nvinfo : EIATTR_KPARAM_INFO
	.align		4
.L_17:
        /*0048*/ 	.byte	0x04, 0x17
        /*004a*/ 	.short	(.L_19 - .L_18)
.L_18:
        /*004c*/ 	.word	0x00000000
        /*0050*/ 	.short	0x0002
        /*0052*/ 	.short	0x0010
        /*0054*/ 	.byte	0x00, 0xf4, 0x21, 0x00


	//----- nvinfo : EIATTR_KPARAM_INFO
	.align		4
.L_19:
        /*0058*/ 	.byte	0x04, 0x17
        /*005a*/ 	.short	(.L_21 - .L_20)
.L_20:
        /*005c*/ 	.word	0x00000000
        /*0060*/ 	.short	0x0001
        /*0062*/ 	.short	0x0008
        /*0064*/ 	.byte	0x00, 0xf4, 0x21, 0x00


	//----- nvinfo : EIATTR_KPARAM_INFO
	.align		4
.L_21:
        /*0068*/ 	.byte	0x04, 0x17
        /*006a*/ 	.short	(.L_23 - .L_22)
.L_22:
        /*006c*/ 	.word	0x00000000
        /*0070*/ 	.short	0x0000
        /*0072*/ 	.short	0x0000
        /*0074*/ 	.byte	0x00, 0xf4, 0x21, 0x00


	//----- nvinfo : EIATTR_SPARSE_MMA_MASK
	.align		4
.L_23:
        /*0078*/ 	.byte	0x03, 0x50
        /*007a*/ 	.short	0x0000


	//----- nvinfo : EIATTR_MAXREG_COUNT
	.align		4
        /*007c*/ 	.byte	0x03, 0x1b
        /*007e*/ 	.short	0x00ff


	//----- nvinfo : EIATTR_EXIT_INSTR_OFFSETS
	.align		4
        /*0080*/ 	.byte	0x04, 0x1c
        /*0082*/ 	.short	(.L_25 - .L_24)


	//   ....[0]....
.L_24:
        /*0084*/ 	.word	0x00000590


	//   ....[1]....
        /*0088*/ 	.word	0x000005c0


	//----- nvinfo : EIATTR_REQNTID
	.align		4
.L_25:
        /*008c*/ 	.byte	0x04, 0x10
        /*008e*/ 	.short	(.L_27 - .L_26)
.L_26:
        /*0090*/ 	.word	0x00000080
        /*0094*/ 	.word	0x00000001
        /*0098*/ 	.word	0x00000001


	//----- nvinfo : EIATTR_CBANK_PARAM_SIZE
	.align		4
.L_27:
        /*009c*/ 	.byte	0x03, 0x19
        /*009e*/ 	.short	0x0034


	//----- nvinfo : EIATTR_PARAM_CBANK
	.align		4
        /*00a0*/ 	.byte	0x04, 0x0a
        /*00a2*/ 	.short	(.L_29 - .L_28)
	.align		4
.L_28:
        /*00a4*/ 	.word	index@(.nv.constant0.triton_poi_fused_add_native_layer_norm_8)
        /*00a8*/ 	.short	0x0210
        /*00aa*/ 	.short	0x0034


	//----- nvinfo : EIATTR_SW_WAR
	.align		4
.L_29:
        /*00ac*/ 	.byte	0x04, 0x36
        /*00ae*/ 	.short	(.L_31 - .L_30)
.L_30:
        /*00b0*/ 	.word	0x00000008
.L_31:


//--------------------- .nv.callgraph             --------------------------
	.section	.nv.callgraph,"",@"SHT_CUDA_CALLGRAPH"
	.align	4
	.sectionentsize	8
	.align		4
        /*0000*/ 	.word	0x00000000
	.align		4
        /*0004*/ 	.word	0xffffffff
	.align		4
        /*0008*/ 	.word	0x00000000
	.align		4
        /*000c*/ 	.word	0xfffffffe
	.align		4
        /*0010*/ 	.word	0x00000000
	.align		4
        /*0014*/ 	.word	0xfffffffd
	.align		4
        /*0018*/ 	.word	0x00000000
	.align		4
        /*001c*/ 	.word	0xfffffffc


//--------------------- .text.triton_poi_fused_add_native_layer_norm_8 --------------------------
	.section	.text.triton_poi_fused_add_native_layer_norm_8,"ax",@progbits
	.align	128
        .global         triton_poi_fused_add_native_layer_norm_8
        .type           triton_poi_fused_add_native_layer_norm_8,@function
        .size           triton_poi_fused_add_native_layer_norm_8,(.L_x_1 - triton_poi_fused_add_native_layer_norm_8)
        .other          triton_poi_fused_add_native_layer_norm_8,@"STO_CUDA_ENTRY STV_DEFAULT"
triton_poi_fused_add_native_layer_norm_8:
.text.triton_poi_fused_add_native_layer_norm_8:
[----:B------:R-:W0:Y:S01]  /*0000*/  LDC R1, c[0x0][0x28] ;  /* 0x00000a00ff017b82 */ /* 0x000e220000000800 */
[----:B------:R-:W1:Y:S07]  /*0010*/  S2R R0, SR_TID.X ;  /* 0x0000000000007919 */ /* 0x000e6e0000002100 */
[----:B------:R-:W2:Y:S01]  /*0020*/  LDC.64 R4, c[0x0][0x210] ;  /* 0x00008400ff047b82 */ /* 0x000ea20000000a00 */
[----:B------:R-:W-:Y:S01]  /*0030*/  CS2R R14, SRZ ;  /* 0x00000000000e7805 */ /* 0x000fe2000001ff00 */
[----:B------:R-:W-:Y:S01]  /*0040*/  ULDC.64 UR4, c[0x0][0x208] ;  /* 0x0000820000047ab9 */ /* 0x000fe20000000a00 */
[----:B------:R-:W3:Y:S01]  /*0050*/  S2R R3, SR_CTAID.X ;  /* 0x0000000000037919 */ /* 0x000ee20000002500 */
[----:B------:R-:W-:-:S04]  /*0060*/  HFMA2.MMA R16, -RZ, RZ, 0, 0 ;  /* 0x00000000ff107435 */ /* 0x000fc800000001ff */
[----:B------:R-:W4:Y:S08]  /*0070*/  LDC.64 R6, c[0x0][0x218] ;  /* 0x00008600ff067b82 */ /* 0x000f300000000a00 */
[----:B------:R-:W5:Y:S01]  /*0080*/  LDC.64 R10, c[0x0][0x228] ;  /* 0x00008a00ff0a7b82 */ /* 0x000f620000000a00 */
[----:B-1----:R-:W-:Y:S02]  /*0090*/  LOP3.LUT R0, R0, 0x7f, RZ, 0xc0, !PT ;  /* 0x0000007f00007812 */ /* 0x002fe400078ec0ff */
[----:B---3--:R-:W-:-:S02]  /*00a0*/  SHF.R.S32.HI R2, RZ, 0x18, R3 ;  /* 0x00000018ff027819 */ /* 0x008fc40000011403 */
[----:B------:R-:W-:Y:S02]  /*00b0*/  LEA R0, R3, R0, 0x7 ;  /* 0x0000000003007211 */ /* 0x000fe400078e38ff */
[----:B------:R-:W-:Y:S02]  /*00c0*/  SGXT R3, R2, 0x1 ;  /* 0x000000010203781a */ /* 0x000fe40000000200 */
[----:B------:R-:W-:Y:S02]  /*00d0*/  ISETP.GE.AND P0, PT, R0, 0x100, PT ;  /* 0x000001000000780c */ /* 0x000fe40003f06270 */
[----:B------:R-:W-:-:S04]  /*00e0*/  LEA.HI R2, R3, R0, RZ, 0x2 ;  /* 0x0000000003027211 */ /* 0x000fc800078f10ff */
[--C-:B------:R-:W-:Y:S02]  /*00f0*/  SHF.R.S32.HI R8, RZ, 0x2, R2.reuse ;  /* 0x00000002ff087819 */ /* 0x100fe40000011402 */
[----:B------:R-:W-:Y:S02]  /*0100*/  SHF.R.S32.HI R9, RZ, 0x1f, R2 ;  /* 0x0000001fff097819 */ /* 0x000fe40000011402 */
[CC--:B------:R-:W-:Y:S02]  /*0110*/  LEA.HI R2, R3.reuse, R0.reuse, RZ, 0x4 ;  /* 0x0000000003027211 */ /* 0x0c0fe400078f20ff */
[----:B------:R-:W-:Y:S02]  /*0120*/  LEA.HI R3, R3, R0, RZ, 0x6 ;  /* 0x0000000003037211 */ /* 0x000fe400078f30ff */
[----:B------:R-:W-:Y:S02]  /*0130*/  LOP3.LUT R13, R2, 0x3ffffff0, RZ, 0xc0, !PT ;  /* 0x3ffffff0020d7812 */ /* 0x000fe400078ec0ff */
[----:B------:R-:W-:-:S02]  /*0140*/  LEA.HI R9, R9, R8, RZ, 0x4 ;  /* 0x0000000809097211 */ /* 0x000fc400078f20ff */
[----:B------:R-:W-:Y:S02]  /*0150*/  LOP3.LUT R2, R3, 0xffffffc0, RZ, 0xc0, !PT ;  /* 0xffffffc003027812 */ /* 0x000fe400078ec0ff */
[----:B------:R-:W-:Y:S02]  /*0160*/  IADD3 R13, R0, -R13, RZ ;  /* 0x8000000d000d7210 */ /* 0x000fe40007ffe0ff */
[----:B------:R-:W-:Y:S02]  /*0170*/  LOP3.LUT R9, R9, 0x3ffffff0, RZ, 0xc0, !PT ;  /* 0x3ffffff009097812 */ /* 0x000fe400078ec0ff */
[----:B------:R-:W-:Y:S02]  /*0180*/  LEA R25, R13, R2, 0x2 ;  /* 0x000000020d197211 */ /* 0x000fe400078e10ff */
[----:B------:R-:W-:Y:S01]  /*0190*/  CS2R R12, SRZ ;  /* 0x00000000000c7805 */ /* 0x000fe2000001ff00 */
[----:B------:R-:W1:Y:S01]  /*01a0*/  LDC.64 R2, c[0x0][0x220] ;  /* 0x00008800ff027b82 */ /* 0x000e620000000a00 */
[----:B------:R-:W-:-:S02]  /*01b0*/  IADD3 R9, R8, -R9, RZ ;  /* 0x8000000908097210 */ /* 0x000fc40007ffe0ff */
[----:B------:R-:W-:Y:S02]  /*01c0*/  IADD3 R17, R25, 0x3, RZ ;  /* 0x0000000319117810 */ /* 0x000fe40007ffe0ff */
[----:B------:R-:W-:-:S05]  /*01d0*/  SHF.L.U32 R9, R9, 0x2, RZ ;  /* 0x0000000209097819 */ /* 0x000fca00000006ff */
[----:B--2---:R-:W-:-:S04]  /*01e0*/  IMAD.WIDE R4, R9, 0x4, R4 ;  /* 0x0000000409047825 */ /* 0x004fc800078e0204 */
[----:B----4-:R-:W-:Y:S01]  /*01f0*/  IMAD.WIDE R18, R9, 0x4, R6 ;  /* 0x0000000409127825 */ /* 0x010fe200078e0206 */
[----:B------:R-:W-:Y:S02]  /*0200*/  IADD3 R9, R25, 0x1, RZ ;  /* 0x0000000119097810 */ /* 0x000fe40007ffe0ff */
[----:B------:R-:W-:Y:S01]  /*0210*/  IADD3 R7, R25, 0x2, RZ ;  /* 0x0000000219077810 */ /* 0x000fe20007ffe0ff */
[--C-:B-----5:R-:W-:Y:S01]  /*0220*/  IMAD.WIDE R24, R25, 0x4, R10.reuse ;  /* 0x0000000419187825 */ /* 0x120fe200078e020a */
[----:B------:R-:W-:Y:S01]  /*0230*/  MOV R26, RZ ;  /* 0x000000ff001a7202 */ /* 0x000fe20000000f00 */
[----:B------:R-:W-:Y:S01]  /*0240*/  HFMA2.MMA R21, -RZ, RZ, 0, 0 ;  /* 0x00000000ff157435 */ /* 0x000fe200000001ff */
[----:B------:R-:W2:Y:S01]  /*0250*/  @!P0 LDG.E.EL R15, desc[UR4][R18.64] ;  /* 0x00000004120f8981 */ /* 0x000ea2000c2e1900 */
[--C-:B------:R-:W-:Y:S01]  /*0260*/  IMAD.WIDE R8, R9, 0x4, R10.reuse ;  /* 0x0000000409087825 */ /* 0x100fe200078e020a */
[----:B------:R-:W-:Y:S02]  /*0270*/  MOV R22, RZ ;  /* 0x000000ff00167202 */ /* 0x000fe40000000f00 */
[----:B------:R-:W3:Y:S01]  /*0280*/  @!P0 LDG.E.EL R14, desc[UR4][R18.64+0x4] ;  /* 0x00000404120e8981 */ /* 0x000ee2000c2e1900 */
[----:B------:R-:W-:-:S03]  /*0290*/  IMAD.WIDE R6, R7, 0x4, R10 ;  /* 0x0000000407067825 */ /* 0x000fc600078e020a */
[----:B-1----:R-:W2:Y:S01]  /*02a0*/  LDG.E R28, desc[UR4][R2.64] ;  /* 0x00000004021c7981 */ /* 0x002ea2000c1e1900 */
[----:B------:R-:W-:Y:S01]  /*02b0*/  IMAD.WIDE R10, R17, 0x4, R10 ;  /* 0x00000004110a7825 */ /* 0x000fe200078e020a */
[----:B------:R-:W-:Y:S02]  /*02c0*/  HFMA2.MMA R17, -RZ, RZ, 0, 0 ;  /* 0x00000000ff117435 */ /* 0x000fe400000001ff */
[----:B------:R-:W3:Y:S04]  /*02d0*/  LDG.E R27, desc[UR4][R2.64+0x4] ;  /* 0x00000404021b7981 */ /* 0x000ee8000c1e1900 */
[----:B------:R-:W4:Y:S04]  /*02e0*/  @!P0 LDG.E.EL R13, desc[UR4][R18.64+0x8] ;  /* 0x00000804120d8981 */ /* 0x000f28000c2e1900 */
[----:B------:R-:W4:Y:S04]  /*02f0*/  LDG.E R20, desc[UR4][R2.64+0x8] ;  /* 0x0000080402147981 */ /* 0x000f28000c1e1900 */
[----:B------:R-:W5:Y:S04]  /*0300*/  @!P0 LDG.E.EL R26, desc[UR4][R4.64] ;  /* 0x00000004041a8981 */ /* 0x000f68000c2e1900 */
[----:B------:R-:W5:Y:S04]  /*0310*/  @!P0 LDG.E.EL R17, desc[UR4][R4.64+0x4] ;  /* 0x0000040404118981 */ /* 0x000f68000c2e1900 */
[----:B------:R1:W5:Y:S04]  /*0320*/  @!P0 LDG.E.EL R12, desc[UR4][R18.64+0xc] ;  /* 0x00000c04120c8981 */ /* 0x000368000c2e1900 */
[----:B------:R1:W5:Y:S04]  /*0330*/  @!P0 LDG.E.EL R16, desc[UR4][R24.64] ;  /* 0x0000000418108981 */ /* 0x000368000c2e1900 */
[----:B------:R-:W5:Y:S01]  /*0340*/  @!P0 LDG.E.EL R22, desc[UR4][R4.64+0x8] ;  /* 0x0000080404168981 */ /* 0x000f62000c2e1900 */
[----:B-1----:R-:W-:-:S03]  /*0350*/  CS2R R18, SRZ ;  /* 0x0000000000127805 */ /* 0x002fc6000001ff00 */
[----:B------:R-:W5:Y:S01]  /*0360*/  @!P0 LDG.E.EL R21, desc[UR4][R8.64] ;  /* 0x0000000408158981 */ /* 0x000f62000c2e1900 */
[----:B0-----:R-:W-:-:S03]  /*0370*/  MOV R24, RZ ;  /* 0x000000ff00187202 */ /* 0x001fc60000000f00 */
[----:B------:R0:W5:Y:S04]  /*0380*/  LDG.E R23, desc[UR4][R2.64+0xc] ;  /* 0x00000c0402177981 */ /* 0x000168000c1e1900 */
[----:B------:R-:W5:Y:S04]  /*0390*/  @!P0 LDG.E.EL R18, desc[UR4][R6.64] ;  /* 0x0000000406128981 */ /* 0x000f68000c2e1900 */
[----:B------:R1:W5:Y:S01]  /*03a0*/  @!P0 LDG.E.EL R19, desc[UR4][R4.64+0xc] ;  /* 0x00000c0404138981 */ /* 0x000362000c2e1900 */
[----:B0-----:R-:W0:Y:S03]  /*03b0*/  LDC.64 R2, c[0x0][0x230] ;  /* 0x00008c00ff027b82 */ /* 0x001e260000000a00 */
[----:B------:R-:W5:Y:S01]  /*03c0*/  @!P0 LDG.E.EL R24, desc[UR4][R10.64] ;  /* 0x000000040a188981 */ /* 0x000f62000c2e1900 */
[----:B0-----:R-:W-:-:S04]  /*03d0*/  IMAD.WIDE R2, R0, 0x4, R2 ;  /* 0x0000000400027825 */ /* 0x001fc800078e0202 */
[----:B--2---:R-:W-:Y:S01]  /*03e0*/  FADD R15, R28, R15 ;  /* 0x0000000f1c0f7221 */ /* 0x004fe20000000000 */
[----:B---3--:R-:W-:Y:S01]  /*03f0*/  FADD R14, R27, R14 ;  /* 0x0000000e1b0e7221 */ /* 0x008fe20000000000 */
[----:B----4-:R-:W-:Y:S02]  /*0400*/  FADD R13, R20, R13 ;  /* 0x0000000d140d7221 */ /* 0x010fe40000000000 */
[----:B-----5:R-:W-:Y:S01]  /*0410*/  FADD R15, R15, R26 ;  /* 0x0000001a0f0f7221 */ /* 0x020fe20000000000 */
[----:B------:R-:W-:-:S03]  /*0420*/  FADD R14, R14, R17 ;  /* 0x000000110e0e7221 */ /* 0x000fc60000000000 */
[----:B------:R-:W-:Y:S01]  /*0430*/  FADD R15, R15, R16 ;  /* 0x000000100f0f7221 */ /* 0x000fe20000000000 */
[----:B------:R-:W-:Y:S01]  /*0440*/  FADD R13, R13, R22 ;  /* 0x000000160d0d7221 */ /* 0x000fe20000000000 */
[----:B------:R-:W-:Y:S01]  /*0450*/  FADD R14, R14, R21 ;  /* 0x000000150e0e7221 */ /* 0x000fe20000000000 */
[----:B------:R-:W-:-:S03]  /*0460*/  FADD R12, R23, R12 ;  /* 0x0000000c170c7221 */ /* 0x000fc60000000000 */
[----:B-1----:R-:W-:Y:S01]  /*0470*/  FADD R4, R15, R14 ;  /* 0x0000000e0f047221 */ /* 0x002fe20000000000 */
[----:B------:R-:W-:Y:S01]  /*0480*/  FADD R13, R13, R18 ;  /* 0x000000120d0d7221 */ /* 0x000fe20000000000 */
[----:B------:R-:W-:-:S03]  /*0490*/  FADD R19, R12, R19 ;  /* 0x000000130c137221 */ /* 0x000fc60000000000 */
[----:B------:R-:W-:Y:S01]  /*04a0*/  FADD R4, R4, R13 ;  /* 0x0000000d04047221 */ /* 0x000fe20000000000 */
[----:B------:R-:W-:-:S04]  /*04b0*/  FADD R19, R19, R24 ;  /* 0x0000001813137221 */ /* 0x000fc80000000000 */
[----:B------:R-:W-:Y:S02]  /*04c0*/  FADD R6, R19, R4 ;  /* 0x0000000413067221 */ /* 0x000fe40000000000 */
[----:B------:R-:W0:Y:S02]  /*04d0*/  LDC.64 R4, c[0x0][0x238] ;  /* 0x00008e00ff047b82 */ /* 0x000e240000000a00 */
[----:B------:R-:W-:-:S04]  /*04e0*/  FMUL R6, R6, 0.25 ;  /* 0x3e80000006067820 */ /* 0x000fc80000400000 */
[--C-:B------:R-:W-:Y:S01]  /*04f0*/  FADD R14, R14, -R6.reuse ;  /* 0x800000060e0e7221 */ /* 0x100fe20000000000 */
[----:B------:R-:W-:-:S03]  /*0500*/  FADD R15, R15, -R6 ;  /* 0x800000060f0f7221 */ /* 0x000fc60000000000 */
[----:B------:R-:W-:Y:S01]  /*0510*/  FMUL R14, R14, R14 ;  /* 0x0000000e0e0e7220 */ /* 0x000fe20000400000 */
[----:B------:R-:W-:-:S03]  /*0520*/  FADD R13, R13, -R6 ;  /* 0x800000060d0d7221 */ /* 0x000fc60000000000 */
[----:B------:R-:W-:Y:S01]  /*0530*/  FFMA R14, R15, R15, R14 ;  /* 0x0000000f0f0e7223 */ /* 0x000fe2000000000e */
[----:B------:R-:W-:Y:S01]  /*0540*/  FADD R19, R19, -R6 ;  /* 0x8000000613137221 */ /* 0x000fe20000000000 */
[----:B------:R1:W-:Y:S02]  /*0550*/  @!P0 STG.E desc[UR4][R2.64], R6 ;  /* 0x0000000602008986 */ /* 0x0003e4000c101904 */
[----:B------:R-:W-:-:S04]  /*0560*/  FFMA R14, R13, R13, R14 ;  /* 0x0000000d0d0e7223 */ /* 0x000fc8000000000e */
[----:B------:R-:W-:Y:S01]  /*0570*/  FFMA R14, R19, R19, R14 ;  /* 0x00000013130e7223 */ /* 0x000fe2000000000e */
[----:B0-----:R-:W-:Y:S01]  /*0580*/  IMAD.WIDE R4, R0, 0x4, R4 ;  /* 0x0000000400047825 */ /* 0x001fe200078e0204 */
[----:B------:R-:W-:Y:S06]  /*0590*/  @P0 EXIT ;  /* 0x000000000000094d */ /* 0x000fec0003800000 */
[----:B-1----:R-:W-:-:S05]  /*05a0*/  FMUL R3, R14, 0.25 ;  /* 0x3e8000000e037820 */ /* 0x002fca0000400000 */
[----:B------:R-:W-:Y:S01]  /*05b0*/  STG.E desc[UR4][R4.64], R3 ;  /* 0x0000000304007986 */ /* 0x000fe2000c101904 */
[----:B------:R-:W-:Y:S05]  /*05c0*/  EXIT ;  /* 0x000000000000794d */ /* 0x000fea0003800000 */
.L_x_0:
[----:B------:R-:W-:-:S00]  /*05d0*/  BRA `(.L_x_0) ;  /* 0xfffffffc00fc7947 */ /* 0x000fc0000383ffff */
[----:B------:R-:W-:-:S00]  /*05e0*/  NOP ;  /* 0x0000000000007918 */ /* 0x000fc00000000000 */
        /* <DEDUP_REMOVED lines=9> */
.L_x_1:


//--------------------- .nv.constant0.triton_poi_fused_add_native_layer_norm_8 --------------------------
	.section	.nv.constant0.triton_poi_fused_add_native_layer_norm_8,"a",@progbits
	.sectionflags	@""
	.align	4
.nv.constant0.triton_poi_fused_add_native_layer_norm_8:
	.zero		580
